//
// Generated by NVIDIA NVVM Compiler
//
// Compiler Build ID: CL-36424714
// Cuda compilation tools, release 13.0, V13.0.88
// Based on NVVM 20.0.0
//

.version 9.0
.target sm_100
.address_size 64

	// .globl	_Z14matrix_vec_mulPiS_S_

.visible .entry _Z14matrix_vec_mulPiS_S_(
	.param .u64 .ptr .align 1 _Z14matrix_vec_mulPiS_S__param_0,
	.param .u64 .ptr .align 1 _Z14matrix_vec_mulPiS_S__param_1,
	.param .u64 .ptr .align 1 _Z14matrix_vec_mulPiS_S__param_2
)
{
	.reg .pred 	%p<3>;
	.reg .b32 	%r<32>;
	.reg .b64 	%rd<14>;

	ld.param.u64 	%rd2, [_Z14matrix_vec_mulPiS_S__param_0];
	ld.param.u64 	%rd3, [_Z14matrix_vec_mulPiS_S__param_1];
	ld.param.u64 	%rd4, [_Z14matrix_vec_mulPiS_S__param_2];
	mov.u32 	%r10, %ctaid.x;
	mov.u32 	%r11, %ntid.x;
	mov.u32 	%r12, %tid.x;
	mad.lo.s32 	%r1, %r10, %r11, %r12;
	setp.gt.s32 	%p1, %r1, 4999;
	@%p1 bra 	$L__BB0_4;
	cvta.to.global.u64 	%rd5, %rd3;
	mul.lo.s32 	%r29, %r1, 5000;
	mul.wide.s32 	%rd6, %r1, 4;
	add.s64 	%rd7, %rd5, %rd6;
	ld.global.u32 	%r3, [%rd7];
	cvta.to.global.u64 	%rd8, %rd2;
	add.s64 	%rd1, %rd8, 16;
	mov.b32 	%r30, 0;
	mov.u32 	%r31, %r30;
$L__BB0_2:
	mul.wide.s32 	%rd9, %r29, 4;
	add.s64 	%rd10, %rd1, %rd9;
	ld.global.u32 	%r14, [%rd10+-16];
	mad.lo.s32 	%r15, %r3, %r14, %r30;
	ld.global.u32 	%r16, [%rd10+-12];
	mad.lo.s32 	%r17, %r3, %r16, %r15;
	ld.global.u32 	%r18, [%rd10+-8];
	mad.lo.s32 	%r19, %r3, %r18, %r17;
	ld.global.u32 	%r20, [%rd10+-4];
	mad.lo.s32 	%r21, %r3, %r20, %r19;
	ld.global.u32 	%r22, [%rd10];
	mad.lo.s32 	%r23, %r3, %r22, %r21;
	ld.global.u32 	%r24, [%rd10+4];
	mad.lo.s32 	%r25, %r3, %r24, %r23;
	ld.global.u32 	%r26, [%rd10+8];
	mad.lo.s32 	%r27, %r3, %r26, %r25;
	ld.global.u32 	%r28, [%rd10+12];
	mad.lo.s32 	%r30, %r3, %r28, %r27;
	add.s32 	%r31, %r31, 8;
	add.s32 	%r29, %r29, 8;
	setp.ne.s32 	%p2, %r31, 5000;
	@%p2 bra 	$L__BB0_2;
	cvta.to.global.u64 	%rd11, %rd4;
	add.s64 	%rd13, %rd11, %rd6;
	st.global.u32 	[%rd13], %r30;
$L__BB0_4:
	ret;

}


// ===== COMPILED SASS (sm_100) =====

	.target	sm_100

	.elftype	@"ET_EXEC"


//--------------------- .note.nv.tkinfo           --------------------------
	.section	.note.nv.tkinfo,"",@"SHT_NOTE"
	.sectionflags	@"SHF_NOTE_NV_TKINFO"
	.tkinfo
        /*0018*/ 	.word	0x00000002
        /*0030*/ 	.string	""
        /*0030*/ 	.string	"ptxas"
        /*0030*/ 	.string	"Cuda compilation tools, release 13.0, V13.0.88"
        /*0030*/ 	.string	"Build cuda_13.0.r13.0/compiler.36424714_0"
        /*0030*/ 	.string	"-arch sm_100 -m 64 "



//--------------------- .note.nv.cuinfo           --------------------------
	.section	.note.nv.cuinfo,"",@"SHT_NOTE"
	.sectionflags	@"SHF_NOTE_NV_CUINFO"
        /*0018*/ 	.short	0x0002
        /*001a*/ 	.short	0x0064
        /*001c*/ 	.short	0x0082
	.zero		2


//--------------------- .nv.info                  --------------------------
	.section	.nv.info,"",@"SHT_CUDA_INFO"
	.align	4


	//----- nvinfo : EIATTR_REGCOUNT
	.align		4
        /*0000*/ 	.byte	0x04, 0x2f
        /*0002*/ 	.short	(.L_1 - .L_0)
	.align		4
.L_0:
        /*0004*/ 	.word	index@(_Z14matrix_vec_mulPiS_S_)
        /*0008*/ 	.word	0x00000020


	//----- nvinfo : EIATTR_FRAME_SIZE
	.align		4
.L_1:
        /*000c*/ 	.byte	0x04, 0x11
        /*000e*/ 	.short	(.L_3 - .L_2)
	.align		4
.L_2:
        /*0010*/ 	.word	index@(_Z14matrix_vec_mulPiS_S_)
        /*0014*/ 	.word	0x00000000


	//----- nvinfo : EIATTR_MIN_STACK_SIZE
	.align		4
.L_3:
        /*0018*/ 	.byte	0x04, 0x12
        /*001a*/ 	.short	(.L_5 - .L_4)
	.align		4
.L_4:
        /*001c*/ 	.word	index@(_Z14matrix_vec_mulPiS_S_)
        /*0020*/ 	.word	0x00000000
.L_5:


//--------------------- .nv.compat                --------------------------
	.section	.nv.compat,"",@"SHT_CUDA_COMPAT_INFO"
	.align	4
        /*0000*/ 	.byte	0x02, 0x09, 0x00, 0x00, 0x02, 0x02, 0x01, 0x00, 0x02, 0x05, 0x05, 0x00, 0x03, 0x07, 0x01, 0x01
        /*0010*/ 	.byte	0x02, 0x03, 0x00, 0x00, 0x02, 0x06, 0x01, 0x00, 0x04, 0x0b, 0x08, 0x00, 0x09, 0x00, 0x00, 0x00
        /*0020*/ 	.byte	0x00, 0x00, 0x00, 0x00


//--------------------- .nv.info._Z14matrix_vec_mulPiS_S_ --------------------------
	.section	.nv.info._Z14matrix_vec_mulPiS_S_,"",@"SHT_CUDA_INFO"
	.sectionflags	@""
	.align	4


	//----- nvinfo : EIATTR_CUDA_API_VERSION
	.align		4
        /*0000*/ 	.byte	0x04, 0x37
        /*0002*/ 	.short	(.L_7 - .L_6)
.L_6:
        /*0004*/ 	.word	0x00000082


	//----- nvinfo : EIATTR_KPARAM_INFO
	.align		4
.L_7:
        /*0008*/ 	.byte	0x04, 0x17
        /*000a*/ 	.short	(.L_9 - .L_8)
.L_8:
        /*000c*/ 	.word	0x00000000
        /*0010*/ 	.short	0x0002
        /*0012*/ 	.short	0x0010
        /*0014*/ 	.byte	0x00, 0xf5, 0x21, 0x00


	//----- nvinfo : EIATTR_KPARAM_INFO
	.align		4
.L_9:
        /*0018*/ 	.byte	0x04, 0x17
        /*001a*/ 	.short	(.L_11 - .L_10)
.L_10:
        /*001c*/ 	.word	0x00000000
        /*0020*/ 	.short	0x0001
        /*0022*/ 	.short	0x0008
        /*0024*/ 	.byte	0x00, 0xf5, 0x21, 0x00


	//----- nvinfo : EIATTR_KPARAM_INFO
	.align		4
.L_11:
        /*0028*/ 	.byte	0x04, 0x17
        /*002a*/ 	.short	(.L_13 - .L_12)
.L_12:
        /*002c*/ 	.word	0x00000000
        /*0030*/ 	.short	0x0000
        /*0032*/ 	.short	0x0000
        /*0034*/ 	.byte	0x00, 0xf5, 0x21, 0x00


	//----- nvinfo : EIATTR_SPARSE_MMA_MASK
	.align		4
.L_13:
        /*0038*/ 	.byte	0x03, 0x50
        /*003a*/ 	.short	0x0000


	//----- nvinfo : EIATTR_MAXREG_COUNT
	.align		4
        /*003c*/ 	.byte	0x03, 0x1b
        /*003e*/ 	.short	0x00ff


	//----- nvinfo : EIATTR_MERCURY_ISA_VERSION
	.align		4
        /*0040*/ 	.byte	0x03, 0x5f
        /*0042*/ 	.short	0x0101


	//----- nvinfo : EIATTR_VRC_CTA_INIT_COUNT
	.align		4
        /*0044*/ 	.byte	0x02, 0x4a
	.zero		1
	.zero		1


	//----- nvinfo : EIATTR_EXIT_INSTR_OFFSETS
	.align		4
        /*0048*/ 	.byte	0x04, 0x1c
        /*004a*/ 	.short	(.L_15 - .L_14)


	//   ....[0]....
.L_14:
        /*004c*/ 	.word	0x00000060


	//   ....[1]....
        /*0050*/ 	.word	0x00001020


	//----- nvinfo : EIATTR_CBANK_PARAM_SIZE
	.align		4
.L_15:
        /*0054*/ 	.byte	0x03, 0x19
        /*0056*/ 	.short	0x0018


	//----- nvinfo : EIATTR_PARAM_CBANK
	.align		4
        /*0058*/ 	.byte	0x04, 0x0a
        /*005a*/ 	.short	(.L_17 - .L_16)
	.align		4
.L_16:
        /*005c*/ 	.word	index@(.nv.constant0._Z14matrix_vec_mulPiS_S_)
        /*0060*/ 	.short	0x0380
        /*0062*/ 	.short	0x0018


	//----- nvinfo : EIATTR_SW_WAR
	.align		4
.L_17:
        /*0064*/ 	.byte	0x04, 0x36
        /*0066*/ 	.short	(.L_19 - .L_18)
.L_18:
        /*0068*/ 	.word	0x00000008
.L_19:


//--------------------- .nv.callgraph             --------------------------
	.section	.nv.callgraph,"",@"SHT_CUDA_CALLGRAPH"
	.align	4
	.sectionentsize	8
	.align		4
        /*0000*/ 	.word	0x00000000
	.align		4
        /*0004*/ 	.word	0xffffffff
	.align		4
        /*0008*/ 	.word	0x00000000
	.align		4
        /*000c*/ 	.word	0xfffffffe
	.align		4
        /*0010*/ 	.word	0x00000000
	.align		4
        /*0014*/ 	.word	0xfffffffd
	.align		4
        /*0018*/ 	.word	0x00000000
	.align		4
        /*001c*/ 	.word	0xfffffffc


//--------------------- .text._Z14matrix_vec_mulPiS_S_ --------------------------
	.section	.text._Z14matrix_vec_mulPiS_S_,"ax",@progbits
	.align	128
        .global         _Z14matrix_vec_mulPiS_S_
        .type           _Z14matrix_vec_mulPiS_S_,@function
        .size           _Z14matrix_vec_mulPiS_S_,(.L_x_2 - _Z14matrix_vec_mulPiS_S_)
        .other          _Z14matrix_vec_mulPiS_S_,@"STO_CUDA_ENTRY STV_DEFAULT"
_Z14matrix_vec_mulPiS_S_:
.text._Z14matrix_vec_mulPiS_S_:
[----:B------:R-:W-:Y:S01]  /*0000*/  LDC R1, c[0x0][0x37c] ;  /* 0x0000df00ff017b82 */ /* 0x000fe20000000800 */
[----:B------:R-:W0:Y:S07]  /*0010*/  S2R R3, SR_TID.X ;  /* 0x0000000000037919 */ /* 0x000e2e0000002100 */
[----:B------:R-:W0:Y:S08]  /*0020*/  S2UR UR4, SR_CTAID.X ;  /* 0x00000000000479c3 */ /* 0x000e300000002500 */
[----:B------:R-:W0:Y:S02]  /*0030*/  LDC R0, c[0x0][0x360] ;  /* 0x0000d800ff007b82 */ /* 0x000e240000000800 */
[----:B0-----:R-:W-:-:S05]  /*0040*/  IMAD R0, R0, UR4, R3 ;  /* 0x0000000400007c24 */ /* 0x001fca000f8e0203 */
[----:B------:R-:W-:-:S13]  /*0050*/  ISETP.GT.AND P0, PT, R0, 0x1387, PT ;  /* 0x000013870000780c */ /* 0x000fda0003f04270 */
[----:B------:R-:W-:Y:S05]  /*0060*/  @P0 EXIT ;  /* 0x000000000000094d */ /* 0x000fea0003800000 */
[----:B------:R-:W0:Y:S01]  /*0070*/  LDCU.64 UR4, c[0x0][0x380] ;  /* 0x00007000ff0477ac */ /* 0x000e220008000a00 */
[----:B------:R-:W1:Y:S01]  /*0080*/  LDC.64 R8, c[0x0][0x388] ;  /* 0x0000e200ff087b82 */ /* 0x000e620000000a00 */
[----:B------:R-:W-:Y:S01]  /*0090*/  IMAD R7, R0, 0x1388, RZ ;  /* 0x0000138800077824 */ /* 0x000fe200078e02ff */
[----:B------:R-:W2:Y:S01]  /*00a0*/  LDCU.64 UR6, c[0x0][0x358] ;  /* 0x00006b00ff0677ac */ /* 0x000ea20008000a00 */
[----:B0-----:R-:W-:-:S04]  /*00b0*/  UIADD3 UR4, UP0, UPT, UR4, 0x10, URZ ;  /* 0x0000001004047890 */ /* 0x001fc8000ff1e0ff */
[----:B------:R-:W-:Y:S02]  /*00c0*/  UIADD3.X UR5, UPT, UPT, URZ, UR5, URZ, UP0, !UPT ;  /* 0x00000005ff057290 */ /* 0x000fe400087fe4ff */
[----:B------:R-:W-:Y:S01]  /*00d0*/  MOV R2, UR4 ;  /* 0x0000000400027c02 */ /* 0x000fe20008000f00 */
[----:B-1----:R-:W-:-:S03]  /*00e0*/  IMAD.WIDE R8, R0, 0x4, R8 ;  /* 0x0000000400087825 */ /* 0x002fc600078e0208 */
[----:B------:R-:W-:-:S03]  /*00f0*/  MOV R3, UR5 ;  /* 0x0000000500037c02 */ /* 0x000fc60008000f00 */
[----:B--2---:R0:W2:Y:S01]  /*0100*/  LDG.E R8, desc[UR6][R8.64] ;  /* 0x0000000608087981 */ /* 0x0040a2000c1e1900 */
[----:B------:R-:W-:-:S05]  /*0110*/  IMAD.WIDE R4, R7, 0x4, R2 ;  /* 0x0000000407047825 */ /* 0x000fca00078e0202 */
[----:B------:R-:W2:Y:S04]  /*0120*/  LDG.E R11, desc[UR6][R4.64+-0x10] ;  /* 0xfffff006040b7981 */ /* 0x000ea8000c1e1900 */
[----:B------:R-:W3:Y:S04]  /*0130*/  LDG.E R6, desc[UR6][R4.64+-0xc] ;  /* 0xfffff40604067981 */ /* 0x000ee8000c1e1900 */
[----:B------:R-:W4:Y:S04]  /*0140*/  LDG.E R10, desc[UR6][R4.64+-0x8] ;  /* 0xfffff806040a7981 */ /* 0x000f28000c1e1900 */
[----:B------:R-:W5:Y:S04]  /*0150*/  LDG.E R12, desc[UR6][R4.64+-0x4] ;  /* 0xfffffc06040c7981 */ /* 0x000f68000c1e1900 */
[----:B------:R-:W5:Y:S04]  /*0160*/  LDG.E R13, desc[UR6][R4.64] ;  /* 0x00000006040d7981 */ /* 0x000f68000c1e1900 */
[----:B------:R-:W5:Y:S04]  /*0170*/  LDG.E R14, desc[UR6][R4.64+0x4] ;  /* 0x00000406040e7981 */ /* 0x000f68000c1e1900 */
[----:B------:R-:W5:Y:S04]  /*0180*/  LDG.E R15, desc[UR6][R4.64+0x8] ;  /* 0x00000806040f7981 */ /* 0x000f68000c1e1900 */
[----:B------:R-:W5:Y:S01]  /*0190*/  LDG.E R29, desc[UR6][R4.64+0xc] ;  /* 0x00000c06041d7981 */ /* 0x000f62000c1e1900 */
[----:B0-----:R-:W-:Y:S01]  /*01a0*/  IADD3 R9, PT, PT, R7, 0x8, RZ ;  /* 0x0000000807097810 */ /* 0x001fe20007ffe0ff */
[----:B------:R-:W-:Y:S01]  /*01b0*/  UMOV UR4, 0x8 ;  /* 0x0000000800047882 */ /* 0x000fe20000000000 */
[----:B--2---:R-:W-:-:S04]  /*01c0*/  IMAD R11, R8, R11, RZ ;  /* 0x0000000b080b7224 */ /* 0x004fc800078e02ff */
[----:B---3--:R-:W-:-:S04]  /*01d0*/  IMAD R11, R8, R6, R11 ;  /* 0x00000006080b7224 */ /* 0x008fc800078e020b */
[----:B----4-:R-:W-:-:S04]  /*01e0*/  IMAD R11, R8, R10, R11 ;  /* 0x0000000a080b7224 */ /* 0x010fc800078e020b */
[----:B-----5:R-:W-:-:S04]  /*01f0*/  IMAD R11, R8, R12, R11 ;  /* 0x0000000c080b7224 */ /* 0x020fc800078e020b */
[----:B------:R-:W-:-:S04]  /*0200*/  IMAD R11, R8, R13, R11 ;  /* 0x0000000d080b7224 */ /* 0x000fc800078e020b */
[----:B------:R-:W-:-:S04]  /*0210*/  IMAD R11, R8, R14, R11 ;  /* 0x0000000e080b7224 */ /* 0x000fc800078e020b */
[----:B------:R-:W-:-:S04]  /*0220*/  IMAD R11, R8, R15, R11 ;  /* 0x0000000f080b7224 */ /* 0x000fc800078e020b */
[----:B------:R-:W-:-:S07]  /*0230*/  IMAD R29, R8, R29, R11 ;  /* 0x0000001d081d7224 */ /* 0x000fce00078e020b */
.L_x_0:
[----:B------:R-:W-:-:S05]  /*0240*/  IMAD.WIDE R6, R9, 0x4, R2 ;  /* 0x0000000409067825 */ /* 0x000fca00078e0202 */
[----:B------:R-:W2:Y:S04]  /*0250*/  LDG.E R10, desc[UR6][R6.64+-0x10] ;  /* 0xfffff006060a7981 */ /* 0x000ea8000c1e1900 */
[----:B------:R-:W3:Y:S04]  /*0260*/  LDG.E R11, desc[UR6][R6.64+-0xc] ;  /* 0xfffff406060b7981 */ /* 0x000ee8000c1e1900 */
[----:B------:R-:W4:Y:S04]  /*0270*/  LDG.E R12, desc[UR6][R6.64+-0x8] ;  /* 0xfffff806060c7981 */ /* 0x000f28000c1e1900 */
[----:B------:R-:W5:Y:S04]  /*0280*/  LDG.E R15, desc[UR6][R6.64+-0x4] ;  /* 0xfffffc06060f7981 */ /* 0x000f68000c1e1900 */
[----:B------:R-:W5:Y:S04]  /*0290*/  LDG.E R13, desc[UR6][R6.64] ;  /* 0x00000006060d7981 */ /* 0x000f68000c1e1900 */
[----:B------:R-:W5:Y:S01]  /*02a0*/  LDG.E R24, desc[UR6][R6.64+0x4] ;  /* 0x0000040606187981 */ /* 0x000f62000c1e1900 */
[----:B------:R-:W-:-:S03]  /*02b0*/  IADD3 R5, PT, PT, R9, 0x8, RZ ;  /* 0x0000000809057810 */ /* 0x000fc60007ffe0ff */
[----:B------:R-:W5:Y:S02]  /*02c0*/  LDG.E R26, desc[UR6][R6.64+0x8] ;  /* 0x00000806061a7981 */ /* 0x000f64000c1e1900 */
[----:B------:R-:W-:Y:S02]  /*02d0*/  IMAD.WIDE R4, R5, 0x4, R2 ;  /* 0x0000000405047825 */ /* 0x000fe400078e0202 */
[----:B------:R0:W5:Y:S04]  /*02e0*/  LDG.E R17, desc[UR6][R6.64+0xc] ;  /* 0x00000c0606117981 */ /* 0x000168000c1e1900 */
[----:B------:R-:W5:Y:S04]  /*02f0*/  LDG.E R25, desc[UR6][R4.64+-0x10] ;  /* 0xfffff00604197981 */ /* 0x000f68000c1e1900 */
[----:B------:R-:W5:Y:S04]  /*0300*/  LDG.E R19, desc[UR6][R4.64+-0xc] ;  /* 0xfffff40604137981 */ /* 0x000f68000c1e1900 */
[----:B------:R-:W5:Y:S04]  /*0310*/  LDG.E R21, desc[UR6][R4.64+-0x8] ;  /* 0xfffff80604157981 */ /* 0x000f68000c1e1900 */
[----:B------:R-:W5:Y:S04]  /*0320*/  LDG.E R23, desc[UR6][R4.64+-0x4] ;  /* 0xfffffc0604177981 */ /* 0x000f68000c1e1900 */
[----:B------:R-:W5:Y:S01]  /*0330*/  LDG.E R20, desc[UR6][R4.64] ;  /* 0x0000000604147981 */ /* 0x000f62000c1e1900 */
[----:B------:R-:W-:-:S03]  /*0340*/  IADD3 R27, PT, PT, R9, 0x10, RZ ;  /* 0x00000010091b7810 */ /* 0x000fc60007ffe0ff */
[----:B------:R-:W5:Y:S04]  /*0350*/  LDG.E R16, desc[UR6][R4.64+0x4] ;  /* 0x0000040604107981 */ /* 0x000f68000c1e1900 */
[----:B------:R-:W5:Y:S01]  /*0360*/  LDG.E R22, desc[UR6][R4.64+0x8] ;  /* 0x0000080604167981 */ /* 0x000f62000c1e1900 */
[----:B0-----:R-:W-:-:S03]  /*0370*/  IMAD.WIDE R6, R27, 0x4, R2 ;  /* 0x000000041b067825 */ /* 0x001fc600078e0202 */
[----:B------:R0:W5:Y:S04]  /*0380*/  LDG.E R14, desc[UR6][R4.64+0xc] ;  /* 0x00000c06040e7981 */ /* 0x000168000c1e1900 */
[----:B------:R-:W5:Y:S01]  /*0390*/  LDG.E R27, desc[UR6][R6.64+-0x10] ;  /* 0xfffff006061b7981 */ /* 0x000f62000c1e1900 */
[----:B--2---:R-:W-:-:S03]  /*03a0*/  IMAD R10, R8, R10, R29 ;  /* 0x0000000a080a7224 */ /* 0x004fc600078e021d */
[----:B------:R-:W2:Y:S01]  /*03b0*/  LDG.E R29, desc[UR6][R6.64+-0xc] ;  /* 0xfffff406061d7981 */ /* 0x000ea2000c1e1900 */
[----:B---3--:R-:W-:-:S03]  /*03c0*/  IMAD R11, R8, R11, R10 ;  /* 0x0000000b080b7224 */ /* 0x008fc600078e020a */
[----:B------:R-:W3:Y:S01]  /*03d0*/  LDG.E R10, desc[UR6][R6.64+-0x8] ;  /* 0xfffff806060a7981 */ /* 0x000ee2000c1e1900 */
[----:B----4-:R-:W-:-:S03]  /*03e0*/  IMAD R18, R8, R12, R11 ;  /* 0x0000000c08127224 */ /* 0x010fc600078e020b */
[----:B------:R-:W4:Y:S04]  /*03f0*/  LDG.E R12, desc[UR6][R6.64+-0x4] ;  /* 0xfffffc06060c7981 */ /* 0x000f28000c1e1900 */
[----:B------:R-:W4:Y:S01]  /*0400*/  LDG.E R11, desc[UR6][R6.64] ;  /* 0x00000006060b7981 */ /* 0x000f22000c1e1900 */
[----:B-----5:R-:W-:-:S03]  /*0410*/  IMAD R15, R8, R15, R18 ;  /* 0x0000000f080f7224 */ /* 0x020fc600078e0212 */
[----:B------:R-:W5:Y:S01]  /*0420*/  LDG.E R18, desc[UR6][R6.64+0x4] ;  /* 0x0000040606127981 */ /* 0x000f62000c1e1900 */
[----:B0-----:R-:W-:-:S03]  /*0430*/  IMAD R5, R8, R13, R15 ;  /* 0x0000000d08057224 */ /* 0x001fc600078e020f */
[----:B------:R-:W5:Y:S01]  /*0440*/  LDG.E R13, desc[UR6][R6.64+0x8] ;  /* 0x00000806060d7981 */ /* 0x000f62000c1e1900 */
[C---:B------:R-:W-:Y:S01]  /*0450*/  IMAD R5, R8.reuse, R24, R5 ;  /* 0x0000001808057224 */ /* 0x040fe200078e0205 */
[----:B------:R-:W-:Y:S02]  /*0460*/  IADD3 R4, PT, PT, R9, 0x18, RZ ;  /* 0x0000001809047810 */ /* 0x000fe40007ffe0ff */
[----:B------:R0:W5:Y:S01]  /*0470*/  LDG.E R15, desc[UR6][R6.64+0xc] ;  /* 0x00000c06060f7981 */ /* 0x000162000c1e1900 */
[----:B------:R-:W-:Y:S02]  /*0480*/  IMAD R26, R8, R26, R5 ;  /* 0x0000001a081a7224 */ /* 0x000fe400078e0205 */
[----:B------:R-:W-:-:S04]  /*0490*/  IMAD.WIDE R4, R4, 0x4, R2 ;  /* 0x0000000404047825 */ /* 0x000fc800078e0202 */
[C---:B------:R-:W-:Y:S01]  /*04a0*/  IMAD R26, R8.reuse, R17, R26 ;  /* 0x00000011081a7224 */ /* 0x040fe200078e021a */
[----:B------:R-:W5:Y:S04]  /*04b0*/  LDG.E R24, desc[UR6][R4.64+0x4] ;  /* 0x0000040604187981 */ /* 0x000f68000c1e1900 */
[----:B------:R-:W5:Y:S01]  /*04c0*/  LDG.E R17, desc[UR6][R4.64+-0x10] ;  /* 0xfffff00604117981 */ /* 0x000f62000c1e1900 */
[----:B------:R-:W-:-:S03]  /*04d0*/  IMAD R26, R8, R25, R26 ;  /* 0x00000019081a7224 */ /* 0x000fc600078e021a */
[----:B------:R-:W5:Y:S01]  /*04e0*/  LDG.E R25, desc[UR6][R4.64+-0xc] ;  /* 0xfffff40604197981 */ /* 0x000f62000c1e1900 */
[----:B------:R-:W-:-:S03]  /*04f0*/  IMAD R26, R8, R19, R26 ;  /* 0x00000013081a7224 */ /* 0x000fc600078e021a */
[----:B------:R-:W5:Y:S01]  /*0500*/  LDG.E R19, desc[UR6][R4.64+-0x8] ;  /* 0xfffff80604137981 */ /* 0x000f62000c1e1900 */
[----:B------:R-:W-:-:S03]  /*0510*/  IMAD R26, R8, R21, R26 ;  /* 0x00000015081a7224 */ /* 0x000fc600078e021a */
[----:B------:R-:W5:Y:S01]  /*0520*/  LDG.E R21, desc[UR6][R4.64+-0x4] ;  /* 0xfffffc0604157981 */ /* 0x000f62000c1e1900 */
[----:B0-----:R-:W-:-:S03]  /*0530*/  IMAD R7, R8, R23, R26 ;  /* 0x0000001708077224 */ /* 0x001fc600078e021a */
[----:B------:R-:W5:Y:S01]  /*0540*/  LDG.E R23, desc[UR6][R4.64] ;  /* 0x0000000604177981 */ /* 0x000f62000c1e1900 */
[C---:B------:R-:W-:Y:S01]  /*0550*/  IMAD R7, R8.reuse, R20, R7 ;  /* 0x0000001408077224 */ /* 0x040fe200078e0207 */
[----:B------:R-:W-:Y:S02]  /*0560*/  IADD3 R6, PT, PT, R9, 0x20, RZ ;  /* 0x0000002009067810 */ /* 0x000fe40007ffe0ff */
[----:B------:R-:W5:Y:S01]  /*0570*/  LDG.E R26, desc[UR6][R4.64+0x8] ;  /* 0x00000806041a7981 */ /* 0x000f62000c1e1900 */
[----:B------:R-:W-:-:S03]  /*0580*/  IMAD R7, R8, R16, R7 ;  /* 0x0000001008077224 */ /* 0x000fc600078e0207 */
        /* <DEDUP_REMOVED lines=8> */
[----:B0-----:R-:W-:Y:S01]  /*0610*/  IADD3 R4, PT, PT, R9, 0x28, RZ ;  /* 0x0000002809047810 */ /* 0x001fe20007ffe0ff */
[C---:B--2---:R-:W-:Y:S02]  /*0620*/  IMAD R14, R8.reuse, R29, R14 ;  /* 0x0000001d080e7224 */ /* 0x044fe400078e020e */
[----:B------:R-:W2:Y:S02]  /*0630*/  LDG.E R29, desc[UR6][R6.64+-0x8] ;  /* 0xfffff806061d7981 */ /* 0x000ea4000c1e1900 */
[C---:B---3--:R-:W-:Y:S02]  /*0640*/  IMAD R5, R8.reuse, R10, R14 ;  /* 0x0000000a08057224 */ /* 0x048fe400078e020e */
[----:B------:R-:W3:Y:S02]  /*0650*/  LDG.E R10, desc[UR6][R6.64+-0x4] ;  /* 0xfffffc06060a7981 */ /* 0x000ee4000c1e1900 */
[----:B----4-:R-:W-:-:S02]  /*0660*/  IMAD R5, R8, R12, R5 ;  /* 0x0000000c08057224 */ /* 0x010fc400078e0205 */
[----:B------:R-:W4:Y:S04]  /*0670*/  LDG.E R12, desc[UR6][R6.64] ;  /* 0x00000006060c7981 */ /* 0x000f28000c1e1900 */
[----:B------:R-:W4:Y:S01]  /*0680*/  LDG.E R14, desc[UR6][R6.64+0x4] ;  /* 0x00000406060e7981 */ /* 0x000f22000c1e1900 */
[----:B------:R-:W-:-:S03]  /*0690*/  IMAD R5, R8, R11, R5 ;  /* 0x0000000b08057224 */ /* 0x000fc600078e0205 */
[----:B------:R0:W4:Y:S01]  /*06a0*/  LDG.E R11, desc[UR6][R6.64+0xc] ;  /* 0x00000c06060b7981 */ /* 0x000122000c1e1900 */
[----:B-----5:R-:W-:Y:S02]  /*06b0*/  IMAD R18, R8, R18, R5 ;  /* 0x0000001208127224 */ /* 0x020fe400078e0205 */
[----:B------:R-:W-:-:S04]  /*06c0*/  IMAD.WIDE R4, R4, 0x4, R2 ;  /* 0x0000000404047825 */ /* 0x000fc800078e0202 */
[C---:B------:R-:W-:Y:S02]  /*06d0*/  IMAD R18, R8.reuse, R13, R18 ;  /* 0x0000000d08127224 */ /* 0x040fe400078e0212 */
[----:B------:R-:W5:Y:S02]  /*06e0*/  LDG.E R13, desc[UR6][R4.64+-0x10] ;  /* 0xfffff006040d7981 */ /* 0x000f64000c1e1900 */
[C---:B------:R-:W-:Y:S01]  /*06f0*/  IMAD R15, R8.reuse, R15, R18 ;  /* 0x0000000f080f7224 */ /* 0x040fe200078e0212 */
[----:B0-----:R-:W-:Y:S01]  /*0700*/  IADD3 R6, PT, PT, R9, 0x30, RZ ;  /* 0x0000003009067810 */ /* 0x001fe20007ffe0ff */
[----:B------:R-:W5:Y:S02]  /*0710*/  LDG.E R18, desc[UR6][R4.64+0xc] ;  /* 0x00000c0604127981 */ /* 0x000f64000c1e1900 */
[C---:B------:R-:W-:Y:S02]  /*0720*/  IMAD R17, R8.reuse, R17, R15 ;  /* 0x0000001108117224 */ /* 0x040fe400078e020f */
[----:B------:R-:W5:Y:S02]  /*0730*/  LDG.E R15, desc[UR6][R4.64+-0xc] ;  /* 0xfffff406040f7981 */ /* 0x000f64000c1e1900 */
[----:B------:R-:W-:-:S02]  /*0740*/  IMAD R25, R8, R25, R17 ;  /* 0x0000001908197224 */ /* 0x000fc400078e0211 */
[----:B------:R-:W5:Y:S02]  /*0750*/  LDG.E R17, desc[UR6][R4.64+-0x8] ;  /* 0xfffff80604117981 */ /* 0x000f64000c1e1900 */
[C---:B------:R-:W-:Y:S02]  /*0760*/  IMAD R25, R8.reuse, R19, R25 ;  /* 0x0000001308197224 */ /* 0x040fe400078e0219 */
[----:B------:R-:W5:Y:S02]  /*0770*/  LDG.E R19, desc[UR6][R4.64+-0x4] ;  /* 0xfffffc0604137981 */ /* 0x000f64000c1e1900 */
[C---:B------:R-:W-:Y:S02]  /*0780*/  IMAD R25, R8.reuse, R21, R25 ;  /* 0x0000001508197224 */ /* 0x040fe400078e0219 */
[----:B------:R-:W5:Y:S02]  /*0790*/  LDG.E R21, desc[UR6][R4.64] ;  /* 0x0000000604157981 */ /* 0x000f64000c1e1900 */
[----:B------:R-:W-:-:S02]  /*07a0*/  IMAD R7, R8, R23, R25 ;  /* 0x0000001708077224 */ /* 0x000fc400078e0219 */
[----:B------:R-:W5:Y:S02]  /*07b0*/  LDG.E R23, desc[UR6][R4.64+0x4] ;  /* 0x0000040604177981 */ /* 0x000f64000c1e1900 */
[C---:B------:R-:W-:Y:S02]  /*07c0*/  IMAD R7, R8.reuse, R24, R7 ;  /* 0x0000001808077224 */ /* 0x040fe400078e0207 */
[----:B------:R0:W5:Y:S02]  /*07d0*/  LDG.E R25, desc[UR6][R4.64+0x8] ;  /* 0x0000080604197981 */ /* 0x000164000c1e1900 */
        /* <DEDUP_REMOVED lines=15> */
[----:B------:R-:W4:Y:S02]  /*08d0*/  LDG.E R12, desc[UR6][R6.64+0x4] ;  /* 0x00000406060c7981 */ /* 0x000f24000c1e1900 */
[C---:B------:R-:W-:Y:S02]  /*08e0*/  IMAD R5, R8.reuse, R14, R5 ;  /* 0x0000000e08057224 */ /* 0x040fe400078e0205 */
[----:B------:R0:W2:Y:S02]  /*08f0*/  LDG.E R10, desc[UR6][R6.64+0x8] ;  /* 0x00000806060a7981 */ /* 0x0000a4000c1e1900 */
[----:B------:R-:W-:Y:S02]  /*0900*/  IMAD R16, R8, R16, R5 ;  /* 0x0000001008107224 */ /* 0x000fe400078e0205 */
[----:B------:R-:W-:-:S04]  /*0910*/  IMAD.WIDE R4, R4, 0x4, R2 ;  /* 0x0000000404047825 */ /* 0x000fc800078e0202 */
[C---:B------:R-:W-:Y:S01]  /*0920*/  IMAD R16, R8.reuse, R11, R16 ;  /* 0x0000000b08107224 */ /* 0x040fe200078e0210 */
[----:B------:R-:W2:Y:S04]  /*0930*/  LDG.E R14, desc[UR6][R4.64+-0xc] ;  /* 0xfffff406040e7981 */ /* 0x000ea8000c1e1900 */
[----:B------:R-:W2:Y:S01]  /*0940*/  LDG.E R11, desc[UR6][R4.64+-0x10] ;  /* 0xfffff006040b7981 */ /* 0x000ea2000c1e1900 */
[----:B-----5:R-:W-:-:S03]  /*0950*/  IMAD R16, R8, R13, R16 ;  /* 0x0000000d08107224 */ /* 0x020fc600078e0210 */
[----:B------:R-:W5:Y:S01]  /*0960*/  LDG.E R13, desc[UR6][R4.64+-0x8] ;  /* 0xfffff806040d7981 */ /* 0x000f62000c1e1900 */
[C---:B------:R-:W-:Y:S01]  /*0970*/  IMAD R15, R8.reuse, R15, R16 ;  /* 0x0000000f080f7224 */ /* 0x040fe200078e0210 */
[----:B0-----:R-:W-:Y:S02]  /*0980*/  IADD3 R7, PT, PT, R9, 0x40, RZ ;  /* 0x0000004009077810 */ /* 0x001fe40007ffe0ff */
[----:B------:R-:W5:Y:S01]  /*0990*/  LDG.E R16, desc[UR6][R4.64+0xc] ;  /* 0x00000c0604107981 */ /* 0x000f62000c1e1900 */
[----:B------:R-:W-:-:S03]  /*09a0*/  IMAD R15, R8, R17, R15 ;  /* 0x00000011080f7224 */ /* 0x000fc600078e020f */
[----:B------:R-:W5:Y:S01]  /*09b0*/  LDG.E R17, desc[UR6][R4.64+-0x4] ;  /* 0xfffffc0604117981 */ /* 0x000f62000c1e1900 */
[----:B------:R-:W-:-:S03]  /*09c0*/  IMAD R19, R8, R19, R15 ;  /* 0x0000001308137224 */ /* 0x000fc600078e020f */
[----:B------:R-:W5:Y:S01]  /*09d0*/  LDG.E R15, desc[UR6][R4.64] ;  /* 0x00000006040f7981 */ /* 0x000f62000c1e1900 */
[----:B------:R-:W-:-:S03]  /*09e0*/  IMAD R6, R8, R21, R19 ;  /* 0x0000001508067224 */ /* 0x000fc600078e0213 */
        /* <DEDUP_REMOVED lines=12> */
[----:B0-----:R-:W-:-:S03]  /*0ab0*/  IMAD R5, R8, R27, R20 ;  /* 0x0000001b08057224 */ /* 0x001fc600078e0214 */
[----:B------:R-:W5:Y:S01]  /*0ac0*/  LDG.E R27, desc[UR6][R6.64+-0x4] ;  /* 0xfffffc06061b7981 */ /* 0x000f62000c1e1900 */
[----:B------:R-:W-:-:S03]  /*0ad0*/  IMAD R5, R8, R24, R5 ;  /* 0x0000001808057224 */ /* 0x000fc600078e0205 */
[----:B------:R-:W5:Y:S01]  /*0ae0*/  LDG.E R20, desc[UR6][R6.64+0x4] ;  /* 0x0000040606147981 */ /* 0x000f62000c1e1900 */
[----:B------:R-:W-:-:S03]  /*0af0*/  IADD3 R4, PT, PT, R9, 0x48, RZ ;  /* 0x0000004809047810 */ /* 0x000fc60007ffe0ff */
[----:B------:R-:W5:Y:S01]  /*0b00*/  LDG.E R24, desc[UR6][R6.64+0xc] ;  /* 0x00000c0606187981 */ /* 0x000f62000c1e1900 */
[----:B---3--:R-:W-:-:S03]  /*0b10*/  IMAD R5, R8, R29, R5 ;  /* 0x0000001d08057224 */ /* 0x008fc600078e0205 */
[----:B------:R0:W3:Y:S01]  /*0b20*/  LDG.E R29, desc[UR6][R6.64+0x8] ;  /* 0x00000806061d7981 */ /* 0x0000e2000c1e1900 */
[----:B----4-:R-:W-:-:S04]  /*0b30*/  IMAD R5, R8, R12, R5 ;  /* 0x0000000c08057224 */ /* 0x010fc800078e0205 */
[----:B--2---:R-:W-:Y:S02]  /*0b40*/  IMAD R10, R8, R10, R5 ;  /* 0x0000000a080a7224 */ /* 0x004fe400078e0205 */
[----:B------:R-:W-:-:S04]  /*0b50*/  IMAD.WIDE R4, R4, 0x4, R2 ;  /* 0x0000000404047825 */ /* 0x000fc800078e0202 */
[C---:B------:R-:W-:Y:S01]  /*0b60*/  IMAD R26, R8.reuse, R26, R10 ;  /* 0x0000001a081a7224 */ /* 0x040fe200078e020a */
[----:B------:R-:W2:Y:S04]  /*0b70*/  LDG.E R12, desc[UR6][R4.64+-0x4] ;  /* 0xfffffc06040c7981 */ /* 0x000ea8000c1e1900 */
[----:B------:R-:W4:Y:S01]  /*0b80*/  LDG.E R10, desc[UR6][R4.64+-0x10] ;  /* 0xfffff006040a7981 */ /* 0x000f22000c1e1900 */
[----:B------:R-:W-:-:S03]  /*0b90*/  IMAD R26, R8, R11, R26 ;  /* 0x0000000b081a7224 */ /* 0x000fc600078e021a */
[----:B------:R-:W2:Y:S01]  /*0ba0*/  LDG.E R11, desc[UR6][R4.64+-0xc] ;  /* 0xfffff406040b7981 */ /* 0x000ea2000c1e1900 */
[----:B------:R-:W-:-:S03]  /*0bb0*/  IMAD R26, R8, R14, R26 ;  /* 0x0000000e081a7224 */ /* 0x000fc600078e021a */
[----:B------:R-:W2:Y:S01]  /*0bc0*/  LDG.E R14, desc[UR6][R4.64+-0x8] ;  /* 0xfffff806040e7981 */ /* 0x000ea2000c1e1900 */
[----:B-----5:R-:W-:-:S03]  /*0bd0*/  IMAD R26, R8, R13, R26 ;  /* 0x0000000d081a7224 */ /* 0x020fc600078e021a */
[----:B------:R-:W5:Y:S01]  /*0be0*/  LDG.E R13, desc[UR6][R4.64] ;  /* 0x00000006040d7981 */ /* 0x000f62000c1e1900 */
[----:B------:R-:W-:-:S04]  /*0bf0*/  IMAD R17, R8, R17, R26 ;  /* 0x0000001108117224 */ /* 0x000fc800078e021a */
[C---:B------:R-:W-:Y:S01]  /*0c00*/  IMAD R15, R8.reuse, R15, R17 ;  /* 0x0000000f080f7224 */ /* 0x040fe200078e0211 */
[----:B0-----:R-:W-:Y:S01]  /*0c10*/  IADD3 R7, PT, PT, R9, 0x50, RZ ;  /* 0x0000005009077810 */ /* 0x001fe20007ffe0ff */
[----:B------:R-:W5:Y:S02]  /*0c20*/  LDG.E R17, desc[UR6][R4.64+0x8] ;  /* 0x0000080604117981 */ /* 0x000f64000c1e1900 */
[C---:B------:R-:W-:Y:S02]  /*0c30*/  IMAD R21, R8.reuse, R21, R15 ;  /* 0x0000001508157224 */ /* 0x040fe400078e020f */
[----:B------:R-:W5:Y:S02]  /*0c40*/  LDG.E R15, desc[UR6][R4.64+0x4] ;  /* 0x00000406040f7981 */ /* 0x000f64000c1e1900 */
[C---:B------:R-:W-:Y:S02]  /*0c50*/  IMAD R21, R8.reuse, R19, R21 ;  /* 0x0000001308157224 */ /* 0x040fe400078e0215 */
[----:B------:R-:W-:Y:S01]  /*0c60*/  IMAD.WIDE R6, R7, 0x4, R2 ;  /* 0x0000000407067825 */ /* 0x000fe200078e0202 */
[----:B------:R0:W5:Y:S03]  /*0c70*/  LDG.E R19, desc[UR6][R4.64+0xc] ;  /* 0x00000c0604137981 */ /* 0x000166000c1e1900 */
[C---:B------:R-:W-:Y:S01]  /*0c80*/  IMAD R16, R8.reuse, R16, R21 ;  /* 0x0000001008107224 */ /* 0x040fe200078e0215 */
[----:B------:R-:W5:Y:S03]  /*0c90*/  LDG.E R26, desc[UR6][R6.64+0xc] ;  /* 0x00000c06061a7981 */ /* 0x000f66000c1e1900 */
[C---:B------:R-:W-:Y:S01]  /*0ca0*/  IMAD R16, R8.reuse, R23, R16 ;  /* 0x0000001708107224 */ /* 0x040fe200078e0210 */
[----:B------:R-:W5:Y:S04]  /*0cb0*/  LDG.E R21, desc[UR6][R6.64+-0x10] ;  /* 0xfffff00606157981 */ /* 0x000f68000c1e1900 */
[----:B------:R-:W5:Y:S01]  /*0cc0*/  LDG.E R23, desc[UR6][R6.64+-0xc] ;  /* 0xfffff40606177981 */ /* 0x000f62000c1e1900 */
[----:B------:R-:W-:Y:S01]  /*0cd0*/  IMAD R25, R8, R25, R16 ;  /* 0x0000001908197224 */ /* 0x000fe200078e0210 */
[----:B0-----:R-:W-:-:S02]  /*0ce0*/  IADD3 R4, PT, PT, R9, 0x58, RZ ;  /* 0x0000005809047810 */ /* 0x001fc40007ffe0ff */
        /* <DEDUP_REMOVED lines=8> */
[----:B------:R-:W5:Y:S01]  /*0d70*/  LDG.E R18, desc[UR6][R6.64+0x4] ;  /* 0x0000040606127981 */ /* 0x000f62000c1e1900 */
[----:B---3--:R-:W-:Y:S02]  /*0d80*/  IMAD R29, R8, R29, R5 ;  /* 0x0000001d081d7224 */ /* 0x008fe400078e0205 */
[----:B------:R-:W-:-:S04]  /*0d90*/  IMAD.WIDE R4, R4, 0x4, R2 ;  /* 0x0000000404047825 */ /* 0x000fc800078e0202 */
[C---:B------:R-:W-:Y:S01]  /*0da0*/  IMAD R24, R8.reuse, R24, R29 ;  /* 0x0000001808187224 */ /* 0x040fe200078e021d */
[----:B------:R-:W3:Y:S04]  /*0db0*/  LDG.E R7, desc[UR6][R4.64+-0x4] ;  /* 0xfffffc0604077981 */ /* 0x000ee8000c1e1900 */
[----:B------:R-:W3:Y:S04]  /*0dc0*/  LDG.E R29, desc[UR6][R4.64+-0x10] ;  /* 0xfffff006041d7981 */ /* 0x000ee8000c1e1900 */
[----:B------:R-:W3:Y:S01]  /*0dd0*/  LDG.E R6, desc[UR6][R4.64] ;  /* 0x0000000604067981 */ /* 0x000ee2000c1e1900 */
[----:B----4-:R-:W-:-:S03]  /*0de0*/  IMAD R24, R8, R10, R24 ;  /* 0x0000000a08187224 */ /* 0x010fc600078e0218 */
[----:B------:R-:W4:Y:S01]  /*0df0*/  LDG.E R10, desc[UR6][R4.64+-0xc] ;  /* 0xfffff406040a7981 */ /* 0x000f22000c1e1900 */
[----:B--2---:R-:W-:-:S03]  /*0e00*/  IMAD R24, R8, R11, R24 ;  /* 0x0000000b08187224 */ /* 0x004fc600078e0218 */
[----:B------:R-:W2:Y:S01]  /*0e10*/  LDG.E R11, desc[UR6][R4.64+-0x8] ;  /* 0xfffff806040b7981 */ /* 0x000ea2000c1e1900 */
[----:B------:R-:W-:-:S04]  /*0e20*/  IMAD R14, R8, R14, R24 ;  /* 0x0000000e080e7224 */ /* 0x000fc800078e0218 */
[C---:B------:R-:W-:Y:S02]  /*0e30*/  IMAD R12, R8.reuse, R12, R14 ;  /* 0x0000000c080c7224 */ /* 0x040fe400078e020e */
[----:B------:R-:W2:Y:S02]  /*0e40*/  LDG.E R14, desc[UR6][R4.64+0xc] ;  /* 0x00000c06040e7981 */ /* 0x000ea4000c1e1900 */
[C---:B-----5:R-:W-:Y:S02]  /*0e50*/  IMAD R20, R8.reuse, R13, R12 ;  /* 0x0000000d08147224 */ /* 0x060fe400078e020c */
[----:B------:R-:W5:Y:S04]  /*0e60*/  LDG.E R12, desc[UR6][R4.64+0x4] ;  /* 0x00000406040c7981 */ /* 0x000f68000c1e1900 */
[----:B------:R-:W5:Y:S01]  /*0e70*/  LDG.E R13, desc[UR6][R4.64+0x8] ;  /* 0x00000806040d7981 */ /* 0x000f62000c1e1900 */
[----:B------:R-:W-:-:S04]  /*0e80*/  IMAD R15, R8, R15, R20 ;  /* 0x0000000f080f7224 */ /* 0x000fc800078e0214 */
        /* <DEDUP_REMOVED lines=9> */
[----:B------:R-:W-:Y:S01]  /*0f20*/  IMAD R15, R8, R26, R15 ;  /* 0x0000001a080f7224 */ /* 0x000fe200078e020f */
[----:B------:R-:W-:-:S04]  /*0f30*/  UIADD3 UR4, UPT, UPT, UR4, 0x60, URZ ;  /* 0x0000006004047890 */ /* 0x000fc8000fffe0ff */
[----:B------:R-:W-:Y:S01]  /*0f40*/  UISETP.NE.AND UP0, UPT, UR4, 0x1388, UPT ;  /* 0x000013880400788c */ /* 0x000fe2000bf05270 */
[----:B------:R-:W-:Y:S01]  /*0f50*/  IADD3 R9, PT, PT, R9, 0x60, RZ ;  /* 0x0000006009097810 */ /* 0x000fe20007ffe0ff */
[----:B---3--:R-:W-:-:S04]  /*0f60*/  IMAD R29, R8, R29, R15 ;  /* 0x0000001d081d7224 */ /* 0x008fc800078e020f */
[----:B----4-:R-:W-:-:S04]  /*0f70*/  IMAD R10, R8, R10, R29 ;  /* 0x0000000a080a7224 */ /* 0x010fc800078e021d */
[----:B--2---:R-:W-:-:S04]  /*0f80*/  IMAD R10, R8, R11, R10 ;  /* 0x0000000b080a7224 */ /* 0x004fc800078e020a */
[----:B------:R-:W-:-:S04]  /*0f90*/  IMAD R7, R8, R7, R10 ;  /* 0x0000000708077224 */ /* 0x000fc800078e020a */
[----:B------:R-:W-:-:S04]  /*0fa0*/  IMAD R7, R8, R6, R7 ;  /* 0x0000000608077224 */ /* 0x000fc800078e0207 */
[----:B-----5:R-:W-:-:S04]  /*0fb0*/  IMAD R7, R8, R12, R7 ;  /* 0x0000000c08077224 */ /* 0x020fc800078e0207 */
[----:B------:R-:W-:-:S04]  /*0fc0*/  IMAD R7, R8, R13, R7 ;  /* 0x0000000d08077224 */ /* 0x000fc800078e0207 */
[----:B------:R-:W-:Y:S01]  /*0fd0*/  IMAD R29, R8, R14, R7 ;  /* 0x0000000e081d7224 */ /* 0x000fe200078e0207 */
[----:B------:R-:W-:Y:S06]  /*0fe0*/  BRA.U UP0, `(.L_x_0) ;  /* 0xfffffff100947547 */ /* 0x000fec000b83ffff */
[----:B------:R-:W0:Y:S02]  /*0ff0*/  LDC.64 R2, c[0x0][0x390] ;  /* 0x0000e400ff027b82 */ /* 0x000e240000000a00 */
[----:B0-----:R-:W-:-:S05]  /*1000*/  IMAD.WIDE R2, R0, 0x4, R2 ;  /* 0x0000000400027825 */ /* 0x001fca00078e0202 */
[----:B------:R-:W-:Y:S01]  /*1010*/  STG.E desc[UR6][R2.64], R29 ;  /* 0x0000001d02007986 */ /* 0x000fe2000c101906 */
[----:B------:R-:W-:Y:S05]  /*1020*/  EXIT ;  /* 0x000000000000794d */ /* 0x000fea0003800000 */
.L_x_1:
[----:B------:R-:W-:-:S00]  /*1030*/  BRA `(.L_x_1) ;  /* 0xfffffffc00fc7947 */ /* 0x000fc0000383ffff */
[----:B------:R-:W-:-:S00]  /*1040*/  NOP ;  /* 0x0000000000007918 */ /* 0x000fc00000000000 */
        /* <DEDUP_REMOVED lines=11> */
.L_x_2:


//--------------------- .nv.shared.reserved.0     --------------------------
	.section	.nv.shared.reserved.0,"aw",@nobits
	.weak		__nv_reservedSMEM_offset_0_alias
	.size		__nv_reservedSMEM_offset_0_alias, 0, 64
	.other		__nv_reservedSMEM_offset_0_alias,@"STO_CUDA_RESERVED_SHARED STV_DEFAULT"
__nv_reservedSMEM_offset_0_alias:
	.zero		0
	.zero		64


//--------------------- .nv.constant0._Z14matrix_vec_mulPiS_S_ --------------------------
	.section	.nv.constant0._Z14matrix_vec_mulPiS_S_,"a",@progbits
	.sectionflags	@""
	.align	4
.nv.constant0._Z14matrix_vec_mulPiS_S_:
	.zero		920


//--------------------- SYMBOLS --------------------------

	.type		.nv.reservedSmem.offset0,@object
	.size		.nv.reservedSmem.offset0,0x4
